//
// Generated by NVIDIA NVVM Compiler
//
// Compiler Build ID: CL-36424714
// Cuda compilation tools, release 13.0, V13.0.88
// Based on NVVM 20.0.0
//

.version 9.0
.target sm_100
.address_size 64

	// .globl	_Z6kernelPfS_iiifffffff

.visible .entry _Z6kernelPfS_iiifffffff(
	.param .u64 .ptr .align 1 _Z6kernelPfS_iiifffffff_param_0,
	.param .u64 .ptr .align 1 _Z6kernelPfS_iiifffffff_param_1,
	.param .u32 _Z6kernelPfS_iiifffffff_param_2,
	.param .u32 _Z6kernelPfS_iiifffffff_param_3,
	.param .u32 _Z6kernelPfS_iiifffffff_param_4,
	.param .f32 _Z6kernelPfS_iiifffffff_param_5,
	.param .f32 _Z6kernelPfS_iiifffffff_param_6,
	.param .f32 _Z6kernelPfS_iiifffffff_param_7,
	.param .f32 _Z6kernelPfS_iiifffffff_param_8,
	.param .f32 _Z6kernelPfS_iiifffffff_param_9,
	.param .f32 _Z6kernelPfS_iiifffffff_param_10,
	.param .f32 _Z6kernelPfS_iiifffffff_param_11
)
{
	.reg .pred 	%p<26>;
	.reg .b32 	%r<86>;
	.reg .b32 	%f<115>;
	.reg .b64 	%rd<84>;

	ld.param.u64 	%rd3, [_Z6kernelPfS_iiifffffff_param_0];
	ld.param.u64 	%rd4, [_Z6kernelPfS_iiifffffff_param_1];
	ld.param.u32 	%r32, [_Z6kernelPfS_iiifffffff_param_2];
	ld.param.u32 	%r33, [_Z6kernelPfS_iiifffffff_param_3];
	ld.param.u32 	%r34, [_Z6kernelPfS_iiifffffff_param_4];
	ld.param.f32 	%f1, [_Z6kernelPfS_iiifffffff_param_5];
	ld.param.f32 	%f3, [_Z6kernelPfS_iiifffffff_param_7];
	ld.param.f32 	%f4, [_Z6kernelPfS_iiifffffff_param_8];
	ld.param.f32 	%f7, [_Z6kernelPfS_iiifffffff_param_11];
	cvta.to.global.u64 	%rd1, %rd4;
	cvta.to.global.u64 	%rd2, %rd3;
	mov.u32 	%r35, %ntid.x;
	mov.u32 	%r36, %ctaid.x;
	mov.u32 	%r37, %tid.x;
	mad.lo.s32 	%r1, %r35, %r36, %r37;
	mov.u32 	%r38, %ntid.y;
	mov.u32 	%r39, %ctaid.y;
	mov.u32 	%r40, %tid.y;
	mad.lo.s32 	%r2, %r38, %r39, %r40;
	mad.lo.s32 	%r83, %r32, %r2, %r1;
	mul.lo.s32 	%r4, %r33, %r32;
	setp.lt.s32 	%p1, %r34, 1;
	@%p1 bra 	$L__BB0_9;
	ld.param.u32 	%r69, [_Z6kernelPfS_iiifffffff_param_4];
	add.s32 	%r5, %r32, -1;
	setp.eq.s32 	%p2, %r2, 0;
	selp.b32 	%r6, 0, %r33, %p2;
	add.s32 	%r42, %r33, -1;
	setp.eq.s32 	%p3, %r2, %r42;
	selp.b32 	%r7, 0, %r33, %p3;
	setp.lt.u32 	%p4, %r69, 4;
	mov.b32 	%r84, 0;
	@%p4 bra 	$L__BB0_4;
	ld.param.u32 	%r70, [_Z6kernelPfS_iiifffffff_param_4];
	add.s32 	%r81, %r70, -2;
	sub.s32 	%r80, 2, %r70;
	and.b32  	%r44, %r70, 2147483644;
	neg.s32 	%r79, %r44;
	sub.s32 	%r76, %r83, %r6;
	mov.b32 	%r78, 2;
	mul.wide.s32 	%rd11, %r7, 4;
	mul.wide.s32 	%rd20, %r4, 4;
$L__BB0_3:
	.pragma "nounroll";
	ld.param.f32 	%f112, [_Z6kernelPfS_iiifffffff_param_10];
	ld.param.f32 	%f109, [_Z6kernelPfS_iiifffffff_param_9];
	ld.param.f32 	%f106, [_Z6kernelPfS_iiifffffff_param_6];
	ld.param.u32 	%r71, [_Z6kernelPfS_iiifffffff_param_4];
	and.b32  	%r84, %r71, 2147483644;
	setp.eq.s32 	%p5, %r1, %r5;
	setp.ne.s32 	%p6, %r1, 0;
	setp.eq.s32 	%p7, %r78, 2;
	selp.b32 	%r45, 0, %r4, %p7;
	sub.s32 	%r46, %r83, %r45;
	setp.eq.s32 	%p8, %r80, 1;
	selp.b32 	%r47, 0, %r4, %p8;
	mul.wide.s32 	%rd5, %r83, 4;
	add.s64 	%rd6, %rd2, %rd5;
	ld.global.f32 	%f8, [%rd6];
	selp.s32 	%r48, -1, 0, %p6;
	mul.wide.s32 	%rd7, %r48, 4;
	add.s64 	%rd8, %rd6, %rd7;
	ld.global.f32 	%f9, [%rd8];
	mul.f32 	%f10, %f106, %f9;
	fma.rn.f32 	%f11, %f7, %f8, %f10;
	selp.b64 	%rd9, 0, 4, %p5;
	add.s64 	%rd10, %rd6, %rd9;
	ld.global.f32 	%f12, [%rd10];
	fma.rn.f32 	%f13, %f1, %f12, %f11;
	add.s64 	%rd12, %rd6, %rd11;
	ld.global.f32 	%f14, [%rd12];
	fma.rn.f32 	%f15, %f4, %f14, %f13;
	mul.wide.s32 	%rd13, %r76, 4;
	add.s64 	%rd14, %rd2, %rd13;
	ld.global.f32 	%f16, [%rd14];
	fma.rn.f32 	%f17, %f3, %f16, %f15;
	mul.wide.s32 	%rd15, %r46, 4;
	add.s64 	%rd16, %rd2, %rd15;
	ld.global.f32 	%f18, [%rd16];
	fma.rn.f32 	%f19, %f112, %f18, %f17;
	mul.wide.s32 	%rd17, %r47, 4;
	add.s64 	%rd18, %rd6, %rd17;
	ld.global.f32 	%f20, [%rd18];
	fma.rn.f32 	%f21, %f109, %f20, %f19;
	add.s64 	%rd19, %rd1, %rd5;
	st.global.f32 	[%rd19], %f21;
	setp.eq.s32 	%p9, %r80, 0;
	selp.b32 	%r49, 0, %r4, %p9;
	add.s64 	%rd21, %rd6, %rd20;
	ld.global.f32 	%f22, [%rd21];
	add.s64 	%rd22, %rd21, %rd7;
	ld.global.f32 	%f23, [%rd22];
	mul.f32 	%f24, %f106, %f23;
	fma.rn.f32 	%f25, %f7, %f22, %f24;
	add.s64 	%rd23, %rd21, %rd9;
	ld.global.f32 	%f26, [%rd23];
	fma.rn.f32 	%f27, %f1, %f26, %f25;
	add.s64 	%rd24, %rd21, %rd11;
	ld.global.f32 	%f28, [%rd24];
	fma.rn.f32 	%f29, %f4, %f28, %f27;
	add.s64 	%rd25, %rd14, %rd20;
	ld.global.f32 	%f30, [%rd25];
	fma.rn.f32 	%f31, %f3, %f30, %f29;
	ld.global.f32 	%f32, [%rd6];
	fma.rn.f32 	%f33, %f112, %f32, %f31;
	mul.wide.s32 	%rd26, %r49, 4;
	add.s64 	%rd27, %rd21, %rd26;
	ld.global.f32 	%f34, [%rd27];
	fma.rn.f32 	%f35, %f109, %f34, %f33;
	add.s64 	%rd28, %rd19, %rd20;
	st.global.f32 	[%rd28], %f35;
	setp.eq.s32 	%p10, %r80, -1;
	selp.b32 	%r50, 0, %r4, %p10;
	add.s64 	%rd29, %rd21, %rd20;
	ld.global.f32 	%f36, [%rd29];
	add.s64 	%rd30, %rd29, %rd7;
	ld.global.f32 	%f37, [%rd30];
	mul.f32 	%f38, %f106, %f37;
	fma.rn.f32 	%f39, %f7, %f36, %f38;
	add.s64 	%rd31, %rd29, %rd9;
	ld.global.f32 	%f40, [%rd31];
	fma.rn.f32 	%f41, %f1, %f40, %f39;
	add.s64 	%rd32, %rd29, %rd11;
	ld.global.f32 	%f42, [%rd32];
	fma.rn.f32 	%f43, %f4, %f42, %f41;
	add.s64 	%rd33, %rd25, %rd20;
	ld.global.f32 	%f44, [%rd33];
	fma.rn.f32 	%f45, %f3, %f44, %f43;
	ld.global.f32 	%f46, [%rd21];
	fma.rn.f32 	%f47, %f112, %f46, %f45;
	mul.wide.s32 	%rd34, %r50, 4;
	add.s64 	%rd35, %rd29, %rd34;
	ld.global.f32 	%f48, [%rd35];
	fma.rn.f32 	%f49, %f109, %f48, %f47;
	add.s64 	%rd36, %rd28, %rd20;
	st.global.f32 	[%rd36], %f49;
	setp.eq.s32 	%p11, %r81, 2;
	selp.b32 	%r51, 0, %r4, %p11;
	add.s64 	%rd37, %rd29, %rd20;
	ld.global.f32 	%f50, [%rd37];
	add.s64 	%rd38, %rd37, %rd7;
	ld.global.f32 	%f51, [%rd38];
	mul.f32 	%f52, %f106, %f51;
	fma.rn.f32 	%f53, %f7, %f50, %f52;
	add.s64 	%rd39, %rd37, %rd9;
	ld.global.f32 	%f54, [%rd39];
	fma.rn.f32 	%f55, %f1, %f54, %f53;
	add.s64 	%rd40, %rd37, %rd11;
	ld.global.f32 	%f56, [%rd40];
	fma.rn.f32 	%f57, %f4, %f56, %f55;
	add.s64 	%rd41, %rd33, %rd20;
	ld.global.f32 	%f58, [%rd41];
	fma.rn.f32 	%f59, %f3, %f58, %f57;
	ld.global.f32 	%f60, [%rd29];
	fma.rn.f32 	%f61, %f112, %f60, %f59;
	mul.wide.s32 	%rd42, %r51, 4;
	add.s64 	%rd43, %rd37, %rd42;
	ld.global.f32 	%f62, [%rd43];
	fma.rn.f32 	%f63, %f109, %f62, %f61;
	add.s64 	%rd44, %rd36, %rd20;
	st.global.f32 	[%rd44], %f63;
	add.s32 	%r81, %r81, -4;
	add.s32 	%r80, %r80, 4;
	add.s32 	%r79, %r79, 4;
	add.s32 	%r78, %r78, 4;
	shl.b32 	%r52, %r4, 2;
	add.s32 	%r83, %r83, %r52;
	add.s32 	%r76, %r76, %r52;
	setp.ne.s32 	%p12, %r79, 0;
	@%p12 bra 	$L__BB0_3;
$L__BB0_4:
	ld.param.u32 	%r72, [_Z6kernelPfS_iiifffffff_param_4];
	and.b32  	%r27, %r72, 3;
	setp.eq.s32 	%p13, %r27, 0;
	@%p13 bra 	$L__BB0_9;
	setp.eq.s32 	%p14, %r27, 1;
	@%p14 bra 	$L__BB0_7;
	ld.param.f32 	%f113, [_Z6kernelPfS_iiifffffff_param_10];
	ld.param.f32 	%f110, [_Z6kernelPfS_iiifffffff_param_9];
	ld.param.f32 	%f107, [_Z6kernelPfS_iiifffffff_param_6];
	ld.param.u32 	%r73, [_Z6kernelPfS_iiifffffff_param_4];
	setp.eq.s32 	%p15, %r1, %r5;
	setp.ne.s32 	%p16, %r1, 0;
	sub.s32 	%r53, %r83, %r6;
	setp.eq.s32 	%p17, %r84, 0;
	selp.b32 	%r54, 0, %r4, %p17;
	sub.s32 	%r55, %r83, %r54;
	add.s32 	%r56, %r73, -1;
	setp.eq.s32 	%p18, %r84, %r56;
	selp.b32 	%r57, 0, %r4, %p18;
	mul.wide.s32 	%rd45, %r83, 4;
	add.s64 	%rd46, %rd2, %rd45;
	ld.global.f32 	%f64, [%rd46];
	selp.s32 	%r58, -1, 0, %p16;
	mul.wide.s32 	%rd47, %r58, 4;
	add.s64 	%rd48, %rd46, %rd47;
	ld.global.f32 	%f65, [%rd48];
	mul.f32 	%f66, %f107, %f65;
	fma.rn.f32 	%f67, %f7, %f64, %f66;
	selp.b64 	%rd49, 0, 4, %p15;
	add.s64 	%rd50, %rd46, %rd49;
	ld.global.f32 	%f68, [%rd50];
	fma.rn.f32 	%f69, %f1, %f68, %f67;
	mul.wide.s32 	%rd51, %r7, 4;
	add.s64 	%rd52, %rd46, %rd51;
	ld.global.f32 	%f70, [%rd52];
	fma.rn.f32 	%f71, %f4, %f70, %f69;
	mul.wide.s32 	%rd53, %r53, 4;
	add.s64 	%rd54, %rd2, %rd53;
	ld.global.f32 	%f72, [%rd54];
	fma.rn.f32 	%f73, %f3, %f72, %f71;
	mul.wide.s32 	%rd55, %r55, 4;
	add.s64 	%rd56, %rd2, %rd55;
	ld.global.f32 	%f74, [%rd56];
	fma.rn.f32 	%f75, %f113, %f74, %f73;
	mul.wide.s32 	%rd57, %r57, 4;
	add.s64 	%rd58, %rd46, %rd57;
	ld.global.f32 	%f76, [%rd58];
	fma.rn.f32 	%f77, %f110, %f76, %f75;
	add.s64 	%rd59, %rd1, %rd45;
	st.global.f32 	[%rd59], %f77;
	add.s32 	%r59, %r73, -2;
	setp.eq.s32 	%p19, %r84, %r59;
	selp.b32 	%r60, 0, %r4, %p19;
	mul.wide.s32 	%rd60, %r4, 4;
	add.s64 	%rd61, %rd46, %rd60;
	ld.global.f32 	%f78, [%rd61];
	add.s64 	%rd62, %rd61, %rd47;
	ld.global.f32 	%f79, [%rd62];
	mul.f32 	%f80, %f107, %f79;
	fma.rn.f32 	%f81, %f7, %f78, %f80;
	add.s64 	%rd63, %rd61, %rd49;
	ld.global.f32 	%f82, [%rd63];
	fma.rn.f32 	%f83, %f1, %f82, %f81;
	add.s64 	%rd64, %rd61, %rd51;
	ld.global.f32 	%f84, [%rd64];
	fma.rn.f32 	%f85, %f4, %f84, %f83;
	add.s64 	%rd65, %rd54, %rd60;
	ld.global.f32 	%f86, [%rd65];
	fma.rn.f32 	%f87, %f3, %f86, %f85;
	ld.global.f32 	%f88, [%rd46];
	fma.rn.f32 	%f89, %f113, %f88, %f87;
	mul.wide.s32 	%rd66, %r60, 4;
	add.s64 	%rd67, %rd61, %rd66;
	ld.global.f32 	%f90, [%rd67];
	fma.rn.f32 	%f91, %f110, %f90, %f89;
	add.s64 	%rd68, %rd59, %rd60;
	st.global.f32 	[%rd68], %f91;
	shl.b32 	%r61, %r4, 1;
	add.s32 	%r83, %r83, %r61;
	add.s32 	%r84, %r84, 2;
$L__BB0_7:
	ld.param.u32 	%r74, [_Z6kernelPfS_iiifffffff_param_4];
	and.b32  	%r62, %r74, 1;
	setp.eq.b32 	%p20, %r62, 1;
	not.pred 	%p21, %p20;
	@%p21 bra 	$L__BB0_9;
	ld.param.f32 	%f114, [_Z6kernelPfS_iiifffffff_param_10];
	ld.param.f32 	%f111, [_Z6kernelPfS_iiifffffff_param_9];
	ld.param.f32 	%f108, [_Z6kernelPfS_iiifffffff_param_6];
	ld.param.u32 	%r75, [_Z6kernelPfS_iiifffffff_param_4];
	setp.eq.s32 	%p22, %r1, %r5;
	setp.ne.s32 	%p23, %r1, 0;
	sub.s32 	%r63, %r83, %r6;
	setp.eq.s32 	%p24, %r84, 0;
	selp.b32 	%r64, 0, %r4, %p24;
	sub.s32 	%r65, %r83, %r64;
	add.s32 	%r66, %r75, -1;
	setp.eq.s32 	%p25, %r84, %r66;
	selp.b32 	%r67, 0, %r4, %p25;
	mul.wide.s32 	%rd69, %r83, 4;
	add.s64 	%rd70, %rd2, %rd69;
	ld.global.f32 	%f92, [%rd70];
	selp.s32 	%r68, -1, 0, %p23;
	mul.wide.s32 	%rd71, %r68, 4;
	add.s64 	%rd72, %rd70, %rd71;
	ld.global.f32 	%f93, [%rd72];
	mul.f32 	%f94, %f108, %f93;
	fma.rn.f32 	%f95, %f7, %f92, %f94;
	selp.b64 	%rd73, 0, 4, %p22;
	add.s64 	%rd74, %rd70, %rd73;
	ld.global.f32 	%f96, [%rd74];
	fma.rn.f32 	%f97, %f1, %f96, %f95;
	mul.wide.s32 	%rd75, %r7, 4;
	add.s64 	%rd76, %rd70, %rd75;
	ld.global.f32 	%f98, [%rd76];
	fma.rn.f32 	%f99, %f4, %f98, %f97;
	mul.wide.s32 	%rd77, %r63, 4;
	add.s64 	%rd78, %rd2, %rd77;
	ld.global.f32 	%f100, [%rd78];
	fma.rn.f32 	%f101, %f3, %f100, %f99;
	mul.wide.s32 	%rd79, %r65, 4;
	add.s64 	%rd80, %rd2, %rd79;
	ld.global.f32 	%f102, [%rd80];
	fma.rn.f32 	%f103, %f114, %f102, %f101;
	mul.wide.s32 	%rd81, %r67, 4;
	add.s64 	%rd82, %rd70, %rd81;
	ld.global.f32 	%f104, [%rd82];
	fma.rn.f32 	%f105, %f111, %f104, %f103;
	add.s64 	%rd83, %rd1, %rd69;
	st.global.f32 	[%rd83], %f105;
$L__BB0_9:
	ret;

}


// ===== COMPILED SASS (sm_100) =====

	.target	sm_100

	.elftype	@"ET_EXEC"


//--------------------- .note.nv.tkinfo           --------------------------
	.section	.note.nv.tkinfo,"",@"SHT_NOTE"
	.sectionflags	@"SHF_NOTE_NV_TKINFO"
	.tkinfo
        /*0018*/ 	.word	0x00000002
        /*0030*/ 	.string	""
        /*0030*/ 	.string	"ptxas"
        /*0030*/ 	.string	"Cuda compilation tools, release 13.0, V13.0.88"
        /*0030*/ 	.string	"Build cuda_13.0.r13.0/compiler.36424714_0"
        /*0030*/ 	.string	"-arch sm_100 -m 64 "



//--------------------- .note.nv.cuinfo           --------------------------
	.section	.note.nv.cuinfo,"",@"SHT_NOTE"
	.sectionflags	@"SHF_NOTE_NV_CUINFO"
        /*0018*/ 	.short	0x0002
        /*001a*/ 	.short	0x0064
        /*001c*/ 	.short	0x0082
	.zero		2


//--------------------- .nv.info                  --------------------------
	.section	.nv.info,"",@"SHT_CUDA_INFO"
	.align	4


	//----- nvinfo : EIATTR_REGCOUNT
	.align		4
        /*0000*/ 	.byte	0x04, 0x2f
        /*0002*/ 	.short	(.L_1 - .L_0)
	.align		4
.L_0:
        /*0004*/ 	.word	index@(_Z6kernelPfS_iiifffffff)
        /*0008*/ 	.word	0x00000020


	//----- nvinfo : EIATTR_FRAME_SIZE
	.align		4
.L_1:
        /*000c*/ 	.byte	0x04, 0x11
        /*000e*/ 	.short	(.L_3 - .L_2)
	.align		4
.L_2:
        /*0010*/ 	.word	index@(_Z6kernelPfS_iiifffffff)
        /*0014*/ 	.word	0x00000000


	//----- nvinfo : EIATTR_MIN_STACK_SIZE
	.align		4
.L_3:
        /*0018*/ 	.byte	0x04, 0x12
        /*001a*/ 	.short	(.L_5 - .L_4)
	.align		4
.L_4:
        /*001c*/ 	.word	index@(_Z6kernelPfS_iiifffffff)
        /*0020*/ 	.word	0x00000000
.L_5:


//--------------------- .nv.compat                --------------------------
	.section	.nv.compat,"",@"SHT_CUDA_COMPAT_INFO"
	.align	4
        /*0000*/ 	.byte	0x02, 0x09, 0x00, 0x00, 0x02, 0x02, 0x01, 0x00, 0x02, 0x05, 0x05, 0x00, 0x03, 0x07, 0x01, 0x01
        /*0010*/ 	.byte	0x02, 0x03, 0x00, 0x00, 0x02, 0x06, 0x01, 0x00, 0x04, 0x0b, 0x08, 0x00, 0x09, 0x00, 0x00, 0x00
        /*0020*/ 	.byte	0x00, 0x00, 0x00, 0x00


//--------------------- .nv.info._Z6kernelPfS_iiifffffff --------------------------
	.section	.nv.info._Z6kernelPfS_iiifffffff,"",@"SHT_CUDA_INFO"
	.sectionflags	@""
	.align	4


	//----- nvinfo : EIATTR_CUDA_API_VERSION
	.align		4
        /*0000*/ 	.byte	0x04, 0x37
        /*0002*/ 	.short	(.L_7 - .L_6)
.L_6:
        /*0004*/ 	.word	0x00000082


	//----- nvinfo : EIATTR_KPARAM_INFO
	.align		4
.L_7:
        /*0008*/ 	.byte	0x04, 0x17
        /*000a*/ 	.short	(.L_9 - .L_8)
.L_8:
        /*000c*/ 	.word	0x00000000
        /*0010*/ 	.short	0x000b
        /*0012*/ 	.short	0x0034
        /*0014*/ 	.byte	0x00, 0xf0, 0x11, 0x00


	//----- nvinfo : EIATTR_KPARAM_INFO
	.align		4
.L_9:
        /*0018*/ 	.byte	0x04, 0x17
        /*001a*/ 	.short	(.L_11 - .L_10)
.L_10:
        /*001c*/ 	.word	0x00000000
        /*0020*/ 	.short	0x000a
        /*0022*/ 	.short	0x0030
        /*0024*/ 	.byte	0x00, 0xf0, 0x11, 0x00


	//----- nvinfo : EIATTR_KPARAM_INFO
	.align		4
.L_11:
        /*0028*/ 	.byte	0x04, 0x17
        /*002a*/ 	.short	(.L_13 - .L_12)
.L_12:
        /*002c*/ 	.word	0x00000000
        /*0030*/ 	.short	0x0009
        /*0032*/ 	.short	0x002c
        /*0034*/ 	.byte	0x00, 0xf0, 0x11, 0x00


	//----- nvinfo : EIATTR_KPARAM_INFO
	.align		4
.L_13:
        /*0038*/ 	.byte	0x04, 0x17
        /*003a*/ 	.short	(.L_15 - .L_14)
.L_14:
        /*003c*/ 	.word	0x00000000
        /*0040*/ 	.short	0x0008
        /*0042*/ 	.short	0x0028
        /*0044*/ 	.byte	0x00, 0xf0, 0x11, 0x00


	//----- nvinfo : EIATTR_KPARAM_INFO
	.align		4
.L_15:
        /*0048*/ 	.byte	0x04, 0x17
        /*004a*/ 	.short	(.L_17 - .L_16)
.L_16:
        /*004c*/ 	.word	0x00000000
        /*0050*/ 	.short	0x0007
        /*0052*/ 	.short	0x0024
        /*0054*/ 	.byte	0x00, 0xf0, 0x11, 0x00


	//----- nvinfo : EIATTR_KPARAM_INFO
	.align		4
.L_17:
        /*0058*/ 	.byte	0x04, 0x17
        /*005a*/ 	.short	(.L_19 - .L_18)
.L_18:
        /*005c*/ 	.word	0x00000000
        /*0060*/ 	.short	0x0006
        /*0062*/ 	.short	0x0020
        /*0064*/ 	.byte	0x00, 0xf0, 0x11, 0x00


	//----- nvinfo : EIATTR_KPARAM_INFO
	.align		4
.L_19:
        /*0068*/ 	.byte	0x04, 0x17
        /*006a*/ 	.short	(.L_21 - .L_20)
.L_20:
        /*006c*/ 	.word	0x00000000
        /*0070*/ 	.short	0x0005
        /*0072*/ 	.short	0x001c
        /*0074*/ 	.byte	0x00, 0xf0, 0x11, 0x00


	//----- nvinfo : EIATTR_KPARAM_INFO
	.align		4
.L_21:
        /*0078*/ 	.byte	0x04, 0x17
        /*007a*/ 	.short	(.L_23 - .L_22)
.L_22:
        /*007c*/ 	.word	0x00000000
        /*0080*/ 	.short	0x0004
        /*0082*/ 	.short	0x0018
        /*0084*/ 	.byte	0x00, 0xf0, 0x11, 0x00


	//----- nvinfo : EIATTR_KPARAM_INFO
	.align		4
.L_23:
        /*0088*/ 	.byte	0x04, 0x17
        /*008a*/ 	.short	(.L_25 - .L_24)
.L_24:
        /*008c*/ 	.word	0x00000000
        /*0090*/ 	.short	0x0003
        /*0092*/ 	.short	0x0014
        /*0094*/ 	.byte	0x00, 0xf0, 0x11, 0x00


	//----- nvinfo : EIATTR_KPARAM_INFO
	.align		4
.L_25:
        /*0098*/ 	.byte	0x04, 0x17
        /*009a*/ 	.short	(.L_27 - .L_26)
.L_26:
        /*009c*/ 	.word	0x00000000
        /*00a0*/ 	.short	0x0002
        /*00a2*/ 	.short	0x0010
        /*00a4*/ 	.byte	0x00, 0xf0, 0x11, 0x00


	//----- nvinfo : EIATTR_KPARAM_INFO
	.align		4
.L_27:
        /*00a8*/ 	.byte	0x04, 0x17
        /*00aa*/ 	.short	(.L_29 - .L_28)
.L_28:
        /*00ac*/ 	.word	0x00000000
        /*00b0*/ 	.short	0x0001
        /*00b2*/ 	.short	0x0008
        /*00b4*/ 	.byte	0x00, 0xf5, 0x21, 0x00


	//----- nvinfo : EIATTR_KPARAM_INFO
	.align		4
.L_29:
        /*00b8*/ 	.byte	0x04, 0x17
        /*00ba*/ 	.short	(.L_31 - .L_30)
.L_30:
        /*00bc*/ 	.word	0x00000000
        /*00c0*/ 	.short	0x0000
        /*00c2*/ 	.short	0x0000
        /*00c4*/ 	.byte	0x00, 0xf5, 0x21, 0x00


	//----- nvinfo : EIATTR_SPARSE_MMA_MASK
	.align		4
.L_31:
        /*00c8*/ 	.byte	0x03, 0x50
        /*00ca*/ 	.short	0x0000


	//----- nvinfo : EIATTR_MAXREG_COUNT
	.align		4
        /*00cc*/ 	.byte	0x03, 0x1b
        /*00ce*/ 	.short	0x00ff


	//----- nvinfo : EIATTR_MERCURY_ISA_VERSION
	.align		4
        /*00d0*/ 	.byte	0x03, 0x5f
        /*00d2*/ 	.short	0x0101


	//----- nvinfo : EIATTR_VRC_CTA_INIT_COUNT
	.align		4
        /*00d4*/ 	.byte	0x02, 0x4a
	.zero		1
	.zero		1


	//----- nvinfo : EIATTR_EXIT_INSTR_OFFSETS
	.align		4
        /*00d8*/ 	.byte	0x04, 0x1c
        /*00da*/ 	.short	(.L_33 - .L_32)


	//   ....[0]....
.L_32:
        /*00dc*/ 	.word	0x00000070


	//   ....[1]....
        /*00e0*/ 	.word	0x000009d0


	//   ....[2]....
        /*00e4*/ 	.word	0x00000e60


	//   ....[3]....
        /*00e8*/ 	.word	0x000010f0


	//----- nvinfo : EIATTR_CBANK_PARAM_SIZE
	.align		4
.L_33:
        /*00ec*/ 	.byte	0x03, 0x19
        /*00ee*/ 	.short	0x0038


	//----- nvinfo : EIATTR_PARAM_CBANK
	.align		4
        /*00f0*/ 	.byte	0x04, 0x0a
        /*00f2*/ 	.short	(.L_35 - .L_34)
	.align		4
.L_34:
        /*00f4*/ 	.word	index@(.nv.constant0._Z6kernelPfS_iiifffffff)
        /*00f8*/ 	.short	0x0380
        /*00fa*/ 	.short	0x0038


	//----- nvinfo : EIATTR_SW_WAR
	.align		4
.L_35:
        /*00fc*/ 	.byte	0x04, 0x36
        /*00fe*/ 	.short	(.L_37 - .L_36)
.L_36:
        /*0100*/ 	.word	0x00000008
.L_37:


//--------------------- .nv.callgraph             --------------------------
	.section	.nv.callgraph,"",@"SHT_CUDA_CALLGRAPH"
	.align	4
	.sectionentsize	8
	.align		4
        /*0000*/ 	.word	0x00000000
	.align		4
        /*0004*/ 	.word	0xffffffff
	.align		4
        /*0008*/ 	.word	0x00000000
	.align		4
        /*000c*/ 	.word	0xfffffffe
	.align		4
        /*0010*/ 	.word	0x00000000
	.align		4
        /*0014*/ 	.word	0xfffffffd
	.align		4
        /*0018*/ 	.word	0x00000000
	.align		4
        /*001c*/ 	.word	0xfffffffc


//--------------------- .text._Z6kernelPfS_iiifffffff --------------------------
	.section	.text._Z6kernelPfS_iiifffffff,"ax",@progbits
	.align	128
        .global         _Z6kernelPfS_iiifffffff
        .type           _Z6kernelPfS_iiifffffff,@function
        .size           _Z6kernelPfS_iiifffffff,(.L_x_4 - _Z6kernelPfS_iiifffffff)
        .other          _Z6kernelPfS_iiifffffff,@"STO_CUDA_ENTRY STV_DEFAULT"
_Z6kernelPfS_iiifffffff:
.text._Z6kernelPfS_iiifffffff:
[----:B------:R-:W-:Y:S08]  /*0000*/  LDC R1, c[0x0][0x37c] ;  /* 0x0000df00ff017b82 */ /* 0x000ff00000000800 */
[----:B------:R-:W0:Y:S01]  /*0010*/  LDC R6, c[0x0][0x398] ;  /* 0x0000e600ff067b82 */ /* 0x000e220000000800 */
[----:B------:R-:W1:Y:S01]  /*0020*/  S2R R3, SR_CTAID.Y ;  /* 0x0000000000037919 */ /* 0x000e620000002600 */
[----:B------:R-:W2:Y:S01]  /*0030*/  S2R R2, SR_TID.Y ;  /* 0x0000000000027919 */ /* 0x000ea20000002200 */
[----:B------:R-:W3:Y:S01]  /*0040*/  S2R R0, SR_CTAID.X ;  /* 0x0000000000007919 */ /* 0x000ee20000002500 */
[----:B------:R-:W4:Y:S01]  /*0050*/  S2R R5, SR_TID.X ;  /* 0x0000000000057919 */ /* 0x000f220000002100 */
[----:B0-----:R-:W-:-:S13]  /*0060*/  ISETP.GE.AND P0, PT, R6, 0x1, PT ;  /* 0x000000010600780c */ /* 0x001fda0003f06270 */
[----:B-1234-:R-:W-:Y:S05]  /*0070*/  @!P0 EXIT ;  /* 0x000000000000894d */ /* 0x01efea0003800000 */
[----:B------:R-:W0:Y:S01]  /*0080*/  LDC R7, c[0x0][0x394] ;  /* 0x0000e500ff077b82 */ /* 0x000e220000000800 */
[----:B------:R-:W1:Y:S01]  /*0090*/  LDCU UR4, c[0x0][0x360] ;  /* 0x00006c00ff0477ac */ /* 0x000e620008000800 */
[----:B------:R-:W-:Y:S01]  /*00a0*/  ISETP.GE.U32.AND P2, PT, R6, 0x4, PT ;  /* 0x000000040600780c */ /* 0x000fe20003f46070 */
[----:B------:R-:W-:Y:S01]  /*00b0*/  HFMA2 R9, -RZ, RZ, 0, 0 ;  /* 0x00000000ff097431 */ /* 0x000fe200000001ff */
[----:B------:R-:W2:Y:S01]  /*00c0*/  LDCU UR5, c[0x0][0x364] ;  /* 0x00006c80ff0577ac */ /* 0x000ea20008000800 */
[----:B------:R-:W3:Y:S01]  /*00d0*/  LDCU UR8, c[0x0][0x390] ;  /* 0x00007200ff0877ac */ /* 0x000ee20008000800 */
[----:B------:R-:W4:Y:S01]  /*00e0*/  LDCU.64 UR6, c[0x0][0x358] ;  /* 0x00006b00ff0677ac */ /* 0x000f220008000a00 */
[----:B-1----:R-:W-:Y:S02]  /*00f0*/  IMAD R0, R0, UR4, R5 ;  /* 0x0000000400007c24 */ /* 0x002fe4000f8e0205 */
[----:B--2---:R-:W-:Y:S01]  /*0100*/  IMAD R3, R3, UR5, R2 ;  /* 0x0000000503037c24 */ /* 0x004fe2000f8e0202 */
[----:B0-----:R-:W-:Y:S01]  /*0110*/  IADD3 R2, PT, PT, R7, -0x1, RZ ;  /* 0xffffffff07027810 */ /* 0x001fe20007ffe0ff */
[----:B---3--:R-:W-:-:S03]  /*0120*/  UIADD3 UR4, UPT, UPT, UR8, -0x1, URZ ;  /* 0xffffffff08047890 */ /* 0x008fc6000fffe0ff */
[C---:B------:R-:W-:Y:S01]  /*0130*/  ISETP.NE.AND P1, PT, R3.reuse, R2, PT ;  /* 0x000000020300720c */ /* 0x040fe20003f25270 */
[C---:B------:R-:W-:Y:S01]  /*0140*/  IMAD R8, R3.reuse, UR8, R0 ;  /* 0x0000000803087c24 */ /* 0x040fe2000f8e0200 */
[----:B------:R-:W-:Y:S01]  /*0150*/  ISETP.NE.AND P0, PT, R3, RZ, PT ;  /* 0x000000ff0300720c */ /* 0x000fe20003f05270 */
[C---:B------:R-:W-:Y:S01]  /*0160*/  IMAD R4, R7.reuse, UR8, RZ ;  /* 0x0000000807047c24 */ /* 0x040fe2000f8e02ff */
[----:B------:R-:W-:Y:S02]  /*0170*/  IADD3 R2, PT, PT, R6, -0x2, RZ ;  /* 0xfffffffe06027810 */ /* 0x000fe40007ffe0ff */
[C---:B------:R-:W-:Y:S02]  /*0180*/  SEL R3, R7.reuse, RZ, P0 ;  /* 0x000000ff07037207 */ /* 0x040fe40000000000 */
[----:B------:R-:W-:Y:S01]  /*0190*/  SEL R5, R7, RZ, P1 ;  /* 0x000000ff07057207 */ /* 0x000fe20000800000 */
[----:B----4-:R-:W-:Y:S06]  /*01a0*/  @!P2 BRA `(.L_x_0) ;  /* 0x000000080000a947 */ /* 0x010fec0003800000 */
[C---:B------:R-:W-:Y:S01]  /*01b0*/  LOP3.LUT R22, R6.reuse, 0x7ffffffc, RZ, 0xc0, !PT ;  /* 0x7ffffffc06167812 */ /* 0x040fe200078ec0ff */
[----:B------:R-:W0:Y:S01]  /*01c0*/  LDCU UR5, c[0x0][0x39c] ;  /* 0x00007380ff0577ac */ /* 0x000e220008000800 */
[----:B------:R-:W-:Y:S02]  /*01d0*/  IADD3 R6, PT, PT, -R6, 0x2, RZ ;  /* 0x0000000206067810 */ /* 0x000fe40007ffe1ff */
[----:B------:R-:W-:Y:S01]  /*01e0*/  IADD3 R9, PT, PT, R8, -R3, RZ ;  /* 0x8000000308097210 */ /* 0x000fe20007ffe0ff */
[----:B------:R-:W1:Y:S01]  /*01f0*/  LDCU.64 UR12, c[0x0][0x3b0] ;  /* 0x00007600ff0c77ac */ /* 0x000e620008000a00 */
[----:B------:R-:W-:Y:S02]  /*0200*/  MOV R7, 0x2 ;  /* 0x0000000200077802 */ /* 0x000fe40000000f00 */
[----:B------:R-:W-:Y:S01]  /*0210*/  IADD3 R22, PT, PT, -R22, RZ, RZ ;  /* 0x000000ff16167210 */ /* 0x000fe20007ffe1ff */
[----:B------:R-:W2:Y:S06]  /*0220*/  LDCU.128 UR8, c[0x0][0x3a0] ;  /* 0x00007400ff0877ac */ /* 0x000eac0008000c00 */
.L_x_1:
[----:B---3--:R-:W3:Y:S01]  /*0230*/  LDC.64 R10, c[0x0][0x380] ;  /* 0x0000e000ff0a7b82 */ /* 0x008ee20000000a00 */
[C---:B------:R-:W-:Y:S02]  /*0240*/  ISETP.NE.AND P1, PT, R0.reuse, RZ, PT ;  /* 0x000000ff0000720c */ /* 0x040fe40003f25270 */
[----:B------:R-:W-:Y:S02]  /*0250*/  ISETP.NE.AND P0, PT, R0, UR4, PT ;  /* 0x0000000400007c0c */ /* 0x000fe4000bf05270 */
[----:B------:R-:W-:Y:S02]  /*0260*/  SEL R23, RZ, 0xffffffff, !P1 ;  /* 0xffffffffff177807 */ /* 0x000fe40004800000 */
[----:B------:R-:W-:Y:S02]  /*0270*/  SEL R25, RZ, 0x4, !P0 ;  /* 0x00000004ff197807 */ /* 0x000fe40004000000 */
[----:B------:R-:W-:Y:S01]  /*0280*/  ISETP.NE.AND P0, PT, R7, 0x2, PT ;  /* 0x000000020700780c */ /* 0x000fe20003f05270 */
[----:B---3--:R-:W-:-:S03]  /*0290*/  IMAD.WIDE R18, R8, 0x4, R10 ;  /* 0x0000000408127825 */ /* 0x008fc600078e020a */
[----:B------:R-:W-:Y:S01]  /*02a0*/  IADD3 R16, P1, PT, R18, R25, RZ ;  /* 0x0000001912107210 */ /* 0x000fe20007f3e0ff */
[--C-:B------:R-:W-:Y:S01]  /*02b0*/  IMAD.WIDE R20, R23, 0x4, R18.reuse ;  /* 0x0000000417147825 */ /* 0x100fe200078e0212 */
[----:B------:R-:W1:Y:S04]  /*02c0*/  LDG.E R24, desc[UR6][R18.64] ;  /* 0x0000000612187981 */ /* 0x000e68000c1e1900 */
[----:B------:R3:W2:Y:S01]  /*02d0*/  LDG.E R28, desc[UR6][R20.64] ;  /* 0x00000006141c7981 */ /* 0x0006a2000c1e1900 */
[----:B------:R-:W-:Y:S01]  /*02e0*/  IADD3.X R17, PT, PT, RZ, R19, RZ, P1, !PT ;  /* 0x00000013ff117210 */ /* 0x000fe20000ffe4ff */
[----:B------:R-:W-:Y:S01]  /*02f0*/  IMAD.WIDE R14, R5, 0x4, R18 ;  /* 0x00000004050e7825 */ /* 0x000fe200078e0212 */
[----:B------:R-:W-:Y:S02]  /*0300*/  SEL R13, R4, RZ, P0 ;  /* 0x000000ff040d7207 */ /* 0x000fe40000000000 */
[----:B------:R-:W-:Y:S01]  /*0310*/  ISETP.NE.AND P0, PT, R6, 0x1, PT ;  /* 0x000000010600780c */ /* 0x000fe20003f05270 */
[----:B------:R-:W0:Y:S01]  /*0320*/  LDG.E R16, desc[UR6][R16.64] ;  /* 0x0000000610107981 */ /* 0x000e22000c1e1900 */
[----:B------:R-:W-:Y:S01]  /*0330*/  IADD3 R27, PT, PT, -R13, R8, RZ ;  /* 0x000000080d1b7210 */ /* 0x000fe20007ffe1ff */
[----:B------:R-:W-:-:S02]  /*0340*/  IMAD.WIDE R12, R9, 0x4, R10 ;  /* 0x00000004090c7825 */ /* 0x000fc400078e020a */
[----:B------:R-:W4:Y:S01]  /*0350*/  LDG.E R14, desc[UR6][R14.64] ;  /* 0x000000060e0e7981 */ /* 0x000f22000c1e1900 */
[----:B---3--:R-:W-:Y:S01]  /*0360*/  SEL R21, R4, RZ, P0 ;  /* 0x000000ff04157207 */ /* 0x008fe20000000000 */
[----:B------:R-:W-:Y:S02]  /*0370*/  IMAD.WIDE R26, R27, 0x4, R10 ;  /* 0x000000041b1a7825 */ /* 0x000fe400078e020a */
[----:B------:R3:W5:Y:S01]  /*0380*/  LDG.E R29, desc[UR6][R12.64] ;  /* 0x000000060c1d7981 */ /* 0x000762000c1e1900 */
[----:B------:R-:W3:Y:S01]  /*0390*/  LDC.64 R10, c[0x0][0x388] ;  /* 0x0000e200ff0a7b82 */ /* 0x000ee20000000a00 */
[----:B------:R-:W-:Y:S02]  /*03a0*/  IMAD.WIDE R20, R21, 0x4, R18 ;  /* 0x0000000415147825 */ /* 0x000fe400078e0212 */
[----:B------:R-:W5:Y:S04]  /*03b0*/  LDG.E R26, desc[UR6][R26.64] ;  /* 0x000000061a1a7981 */ /* 0x000f68000c1e1900 */
[----:B------:R-:W5:Y:S01]  /*03c0*/  LDG.E R20, desc[UR6][R20.64] ;  /* 0x0000000614147981 */ /* 0x000f62000c1e1900 */
[----:B---3--:R-:W-:-:S04]  /*03d0*/  IMAD.WIDE R10, R8, 0x4, R10 ;  /* 0x00000004080a7825 */ /* 0x008fc800078e020a */
[----:B------:R-:W-:-:S04]  /*03e0*/  IMAD.WIDE R12, R4, 0x4, R12 ;  /* 0x00000004040c7825 */ /* 0x000fc800078e020c */
[----:B--2---:R-:W-:-:S04]  /*03f0*/  FMUL R17, R28, UR8 ;  /* 0x000000081c117c20 */ /* 0x004fc80008400000 */
[----:B-1----:R-:W-:-:S04]  /*0400*/  FFMA R17, R24, UR13, R17 ;  /* 0x0000000d18117c23 */ /* 0x002fc80008000011 */
[----:B0-----:R-:W-:-:S04]  /*0410*/  FFMA R17, R16, UR5, R17 ;  /* 0x0000000510117c23 */ /* 0x001fc80008000011 */
[----:B----4-:R-:W-:Y:S01]  /*0420*/  FFMA R14, R14, UR10, R17 ;  /* 0x0000000a0e0e7c23 */ /* 0x010fe20008000011 */
[----:B------:R-:W-:-:S04]  /*0430*/  IMAD.WIDE R16, R4, 0x4, R18 ;  /* 0x0000000404107825 */ /* 0x000fc800078e0212 */
[----:B-----5:R-:W-:-:S04]  /*0440*/  FFMA R29, R29, UR9, R14 ;  /* 0x000000091d1d7c23 */ /* 0x020fc8000800000e */
[----:B------:R-:W-:Y:S01]  /*0450*/  FFMA R29, R26, UR12, R29 ;  /* 0x0000000c1a1d7c23 */ /* 0x000fe2000800001d */
[----:B------:R-:W-:-:S04]  /*0460*/  IMAD.WIDE R14, R23, 0x4, R16 ;  /* 0x00000004170e7825 */ /* 0x000fc800078e0210 */
[----:B------:R-:W-:Y:S01]  /*0470*/  FFMA R29, R20, UR11, R29 ;  /* 0x0000000b141d7c23 */ /* 0x000fe2000800001d */
[----:B------:R-:W-:-:S04]  /*0480*/  IADD3 R20, P0, PT, R16, R25, RZ ;  /* 0x0000001910147210 */ /* 0x000fc80007f1e0ff */
[----:B------:R0:W-:Y:S01]  /*0490*/  STG.E desc[UR6][R10.64], R29 ;  /* 0x0000001d0a007986 */ /* 0x0001e2000c101906 */
[----:B------:R-:W-:-:S03]  /*04a0*/  IADD3.X R21, PT, PT, RZ, R17, RZ, P0, !PT ;  /* 0x00000011ff157210 */ /* 0x000fc600007fe4ff */
[----:B------:R1:W2:Y:S04]  /*04b0*/  LDG.E R24, desc[UR6][R14.64] ;  /* 0x000000060e187981 */ /* 0x0002a8000c1e1900 */
[----:B------:R-:W3:Y:S01]  /*04c0*/  LDG.E R26, desc[UR6][R16.64] ;  /* 0x00000006101a7981 */ /* 0x000ee2000c1e1900 */
[----:B------:R-:W-:-:S03]  /*04d0*/  ISETP.NE.AND P0, PT, R6, RZ, PT ;  /* 0x000000ff0600720c */ /* 0x000fc60003f05270 */
[----:B------:R-:W4:Y:S01]  /*04e0*/  LDG.E R20, desc[UR6][R20.64] ;  /* 0x0000000614147981 */ /* 0x000f22000c1e1900 */
[--C-:B-1----:R-:W-:Y:S01]  /*04f0*/  IMAD.WIDE R14, R5, 0x4, R16.reuse ;  /* 0x00000004050e7825 */ /* 0x102fe200078e0210 */
[----:B------:R-:W-:Y:S02]  /*0500*/  SEL R28, R4, RZ, P0 ;  /* 0x000000ff041c7207 */ /* 0x000fe40000000000 */
[----:B------:R-:W5:Y:S04]  /*0510*/  LDG.E R18, desc[UR6][R18.64] ;  /* 0x0000000612127981 */ /* 0x000f68000c1e1900 */
[----:B------:R1:W5:Y:S01]  /*0520*/  LDG.E R27, desc[UR6][R14.64] ;  /* 0x000000060e1b7981 */ /* 0x000362000c1e1900 */
[----:B0-----:R-:W-:-:S03]  /*0530*/  IMAD.WIDE R28, R28, 0x4, R16 ;  /* 0x000000041c1c7825 */ /* 0x001fc600078e0210 */
[----:B------:R0:W5:Y:S04]  /*0540*/  LDG.E R19, desc[UR6][R12.64] ;  /* 0x000000060c137981 */ /* 0x000168000c1e1900 */
[----:B------:R-:W5:Y:S01]  /*0550*/  LDG.E R28, desc[UR6][R28.64] ;  /* 0x000000061c1c7981 */ /* 0x000f62000c1e1900 */
[----:B-1----:R-:W-:-:S04]  /*0560*/  IMAD.WIDE R14, R4, 0x4, R16 ;  /* 0x00000004040e7825 */ /* 0x002fc800078e0210 */
[----:B------:R-:W-:-:S04]  /*0570*/  IMAD.WIDE R10, R4, 0x4, R10 ;  /* 0x00000004040a7825 */ /* 0x000fc800078e020a */
[----:B0-----:R-:W-:-:S04]  /*0580*/  IMAD.WIDE R12, R4, 0x4, R12 ;  /* 0x00000004040c7825 */ /* 0x001fc800078e020c */
[----:B--2---:R-:W-:-:S04]  /*0590*/  FMUL R24, R24, UR8 ;  /* 0x0000000818187c20 */ /* 0x004fc80008400000 */
[----:B---3--:R-:W-:-:S04]  /*05a0*/  FFMA R21, R26, UR13, R24 ;  /* 0x0000000d1a157c23 */ /* 0x008fc80008000018 */
[----:B----4-:R-:W-:-:S04]  /*05b0*/  FFMA R20, R20, UR5, R21 ;  /* 0x0000000514147c23 */ /* 0x010fc80008000015 */
[----:B-----5:R-:W-:-:S04]  /*05c0*/  FFMA R20, R27, UR10, R20 ;  /* 0x0000000a1b147c23 */ /* 0x020fc80008000014 */
[----:B------:R-:W-:-:S04]  /*05d0*/  FFMA R21, R19, UR9, R20 ;  /* 0x0000000913157c23 */ /* 0x000fc80008000014 */
        /* <DEDUP_REMOVED lines=8> */
[----:B------:R-:W-:-:S03]  /*0660*/  ISETP.NE.AND P0, PT, R6, -0x1, PT ;  /* 0xffffffff0600780c */ /* 0x000fc60003f05270 */
        /* <DEDUP_REMOVED lines=22> */
[----:B------:R-:W2:Y:S01]  /*07d0*/  LDG.E R16, desc[UR6][R16.64] ;  /* 0x0000000610107981 */ /* 0x000ea2000c1e1900 */
[----:B------:R-:W-:-:S03]  /*07e0*/  IMAD.WIDE R24, R5, 0x4, R18 ;  /* 0x0000000405187825 */ /* 0x000fc600078e0212 */
[----:B------:R-:W3:Y:S01]  /*07f0*/  LDG.E R23, desc[UR6][R18.64] ;  /* 0x0000000612177981 */ /* 0x000ee2000c1e1900 */
[----:B------:R-:W-:-:S03]  /*0800*/  ISETP.NE.AND P0, PT, R2, 0x2, PT ;  /* 0x000000020200780c */ /* 0x000fc60003f05270 */
[----:B------:R-:W4:Y:S01]  /*0810*/  LDG.E R20, desc[UR6][R20.64] ;  /* 0x0000000614147981 */ /* 0x000f22000c1e1900 */
[----:B------:R-:W-:-:S03]  /*0820*/  SEL R29, R4, RZ, P0 ;  /* 0x000000ff041d7207 */ /* 0x000fc60000000000 */
[----:B------:R-:W5:Y:S02]  /*0830*/  LDG.E R24, desc[UR6][R24.64] ;  /* 0x0000000618187981 */ /* 0x000f64000c1e1900 */
[----:B0-----:R-:W-:Y:S02]  /*0840*/  IMAD.WIDE R26, R29, 0x4, R18 ;  /* 0x000000041d1a7825 */ /* 0x001fe400078e0212 */
[----:B------:R-:W5:Y:S04]  /*0850*/  LDG.E R12, desc[UR6][R12.64] ;  /* 0x000000060c0c7981 */ /* 0x000f68000c1e1900 */
[----:B------:R-:W5:Y:S04]  /*0860*/  LDG.E R14, desc[UR6][R14.64] ;  /* 0x000000060e0e7981 */ /* 0x000f68000c1e1900 */
[----:B------:R-:W5:Y:S01]  /*0870*/  LDG.E R26, desc[UR6][R26.64] ;  /* 0x000000061a1a7981 */ /* 0x000f62000c1e1900 */
[----:B------:R-:W-:-:S04]  /*0880*/  IADD3 R22, PT, PT, R22, 0x4, RZ ;  /* 0x0000000416167810 */ /* 0x000fc80007ffe0ff */
[----:B------:R-:W-:Y:S01]  /*0890*/  ISETP.NE.AND P0, PT, R22, RZ, PT ;  /* 0x000000ff1600720c */ /* 0x000fe20003f05270 */
[----:B------:R-:W-:Y:S01]  /*08a0*/  IMAD.WIDE R10, R4, 0x4, R10 ;  /* 0x00000004040a7825 */ /* 0x000fe200078e020a */
[----:B------:R-:W-:Y:S02]  /*08b0*/  IADD3 R2, PT, PT, R2, -0x4, RZ ;  /* 0xfffffffc02027810 */ /* 0x000fe40007ffe0ff */
[----:B------:R-:W-:Y:S02]  /*08c0*/  IADD3 R6, PT, PT, R6, 0x4, RZ ;  /* 0x0000000406067810 */ /* 0x000fe40007ffe0ff */
[----:B------:R-:W-:Y:S02]  /*08d0*/  IADD3 R7, PT, PT, R7, 0x4, RZ ;  /* 0x0000000407077810 */ /* 0x000fe40007ffe0ff */
[C---:B------:R-:W-:Y:S02]  /*08e0*/  LEA R9, R4.reuse, R9, 0x2 ;  /* 0x0000000904097211 */ /* 0x040fe400078e10ff */
[----:B------:R-:W-:Y:S01]  /*08f0*/  LEA R8, R4, R8, 0x2 ;  /* 0x0000000804087211 */ /* 0x000fe200078e10ff */
[----:B--2---:R-:W-:-:S04]  /*0900*/  FMUL R16, R16, UR8 ;  /* 0x0000000810107c20 */ /* 0x004fc80008400000 */
[----:B---3--:R-:W-:-:S04]  /*0910*/  FFMA R23, R23, UR13, R16 ;  /* 0x0000000d17177c23 */ /* 0x008fc80008000010 */
[----:B----4-:R-:W-:-:S04]  /*0920*/  FFMA R23, R20, UR5, R23 ;  /* 0x0000000514177c23 */ /* 0x010fc80008000017 */
[----:B-----5:R-:W-:-:S04]  /*0930*/  FFMA R23, R24, UR10, R23 ;  /* 0x0000000a18177c23 */ /* 0x020fc80008000017 */
[----:B------:R-:W-:-:S04]  /*0940*/  FFMA R23, R12, UR9, R23 ;  /* 0x000000090c177c23 */ /* 0x000fc80008000017 */
[----:B------:R-:W-:-:S04]  /*0950*/  FFMA R23, R14, UR12, R23 ;  /* 0x0000000c0e177c23 */ /* 0x000fc80008000017 */
[----:B------:R-:W-:-:S05]  /*0960*/  FFMA R23, R26, UR11, R23 ;  /* 0x0000000b1a177c23 */ /* 0x000fca0008000017 */
[----:B------:R3:W-:Y:S01]  /*0970*/  STG.E desc[UR6][R10.64], R23 ;  /* 0x000000170a007986 */ /* 0x0007e2000c101906 */
[----:B------:R-:W-:Y:S05]  /*0980*/  @P0 BRA `(.L_x_1) ;  /* 0xfffffff800280947 */ /* 0x000fea000383ffff */
[----:B------:R-:W0:Y:S02]  /*0990*/  LDC R9, c[0x0][0x398] ;  /* 0x0000e600ff097b82 */ /* 0x000e240000000800 */
[----:B0-----:R-:W-:-:S07]  /*09a0*/  LOP3.LUT R9, R9, 0x7ffffffc, RZ, 0xc0, !PT ;  /* 0x7ffffffc09097812 */ /* 0x001fce00078ec0ff */
.L_x_0:
[----:B------:R-:W0:Y:S02]  /*09b0*/  LDC R2, c[0x0][0x398] ;  /* 0x0000e600ff027b82 */ /* 0x000e240000000800 */
[----:B0-----:R-:W-:-:S13]  /*09c0*/  LOP3.LUT P0, R6, R2, 0x3, RZ, 0xc0, !PT ;  /* 0x0000000302067812 */ /* 0x001fda000780c0ff */
[----:B------:R-:W-:Y:S05]  /*09d0*/  @!P0 EXIT ;  /* 0x000000000000894d */ /* 0x000fea0003800000 */
[----:B------:R-:W-:Y:S02]  /*09e0*/  ISETP.NE.AND P1, PT, R6, 0x1, PT ;  /* 0x000000010600780c */ /* 0x000fe40003f25270 */
[----:B------:R-:W-:-:S04]  /*09f0*/  LOP3.LUT R7, R2, 0x1, RZ, 0xc0, !PT ;  /* 0x0000000102077812 */ /* 0x000fc800078ec0ff */
[----:B------:R-:W-:-:S07]  /*0a00*/  ISETP.NE.U32.AND P0, PT, R7, 0x1, PT ;  /* 0x000000010700780c */ /* 0x000fce0003f05070 */
[----:B------:R-:W-:Y:S06]  /*0a10*/  @!P1 BRA `(.L_x_2) ;  /* 0x0000000400109947 */ /* 0x000fec0003800000 */
[----:B------:R-:W0:Y:S01]  /*0a20*/  LDC.64 R12, c[0x0][0x380] ;  /* 0x0000e000ff0c7b82 */ /* 0x000e220000000a00 */
[C---:B------:R-:W-:Y:S01]  /*0a30*/  ISETP.NE.AND P2, PT, R0.reuse, RZ, PT ;  /* 0x000000ff0000720c */ /* 0x040fe20003f45270 */
[----:B------:R-:W1:Y:S01]  /*0a40*/  LDCU.128 UR8, c[0x0][0x3a0] ;  /* 0x00007400ff0877ac */ /* 0x000e620008000c00 */
[----:B------:R-:W-:Y:S02]  /*0a50*/  ISETP.NE.AND P1, PT, R0, UR4, PT ;  /* 0x0000000400007c0c */ /* 0x000fe4000bf25270 */
[----:B------:R-:W-:Y:S01]  /*0a60*/  SEL R15, RZ, 0xffffffff, !P2 ;  /* 0xffffffffff0f7807 */ /* 0x000fe20005000000 */
[----:B------:R-:W2:Y:S01]  /*0a70*/  LDCU.64 UR12, c[0x0][0x3b0] ;  /* 0x00007600ff0c77ac */ /* 0x000ea20008000a00 */
[----:B------:R-:W-:Y:S02]  /*0a80*/  SEL R17, RZ, 0x4, !P1 ;  /* 0x00000004ff117807 */ /* 0x000fe40004800000 */
[----:B------:R-:W-:Y:S01]  /*0a90*/  ISETP.NE.AND P1, PT, R9, RZ, PT ;  /* 0x000000ff0900720c */ /* 0x000fe20003f25270 */
[----:B------:R-:W4:Y:S01]  /*0aa0*/  LDCU UR5, c[0x0][0x39c] ;  /* 0x00007380ff0577ac */ /* 0x000f220008000800 */
[----:B0-----:R-:W-:-:S03]  /*0ab0*/  IMAD.WIDE R6, R8, 0x4, R12 ;  /* 0x0000000408067825 */ /* 0x001fc600078e020c */
[----:B------:R-:W-:Y:S01]  /*0ac0*/  IADD3 R20, P2, PT, R6, R17, RZ ;  /* 0x0000001106147210 */ /* 0x000fe20007f5e0ff */
[--C-:B---3--:R-:W-:Y:S01]  /*0ad0*/  IMAD.WIDE R22, R15, 0x4, R6.reuse ;  /* 0x000000040f167825 */ /* 0x108fe200078e0206 */
[----:B------:R-:W2:Y:S04]  /*0ae0*/  LDG.E R16, desc[UR6][R6.64] ;  /* 0x0000000606107981 */ /* 0x000ea8000c1e1900 */
[----:B------:R0:W1:Y:S01]  /*0af0*/  LDG.E R14, desc[UR6][R22.64] ;  /* 0x00000006160e7981 */ /* 0x000062000c1e1900 */
[----:B------:R-:W-:Y:S01]  /*0b00*/  IADD3.X R21, PT, PT, RZ, R7, RZ, P2, !PT ;  /* 0x00000007ff157210 */ /* 0x000fe200017fe4ff */
[----:B------:R-:W-:Y:S01]  /*0b10*/  IMAD.WIDE R18, R5, 0x4, R6 ;  /* 0x0000000405127825 */ /* 0x000fe200078e0206 */
[----:B------:R-:W-:Y:S02]  /*0b20*/  IADD3 R10, PT, PT, R2, -0x1, RZ ;  /* 0xffffffff020a7810 */ /* 0x000fe40007ffe0ff */
[----:B------:R-:W-:Y:S01]  /*0b30*/  IADD3 R27, PT, PT, R8, -R3, RZ ;  /* 0x80000003081b7210 */ /* 0x000fe20007ffe0ff */
[----:B------:R3:W4:Y:S01]  /*0b40*/  LDG.E R24, desc[UR6][R20.64] ;  /* 0x0000000614187981 */ /* 0x000722000c1e1900 */
[----:B------:R-:W-:-:S02]  /*0b50*/  SEL R11, R4, RZ, P1 ;  /* 0x000000ff040b7207 */ /* 0x000fc40000800000 */
[----:B------:R-:W-:Y:S01]  /*0b60*/  ISETP.NE.AND P1, PT, R9, R10, PT ;  /* 0x0000000a0900720c */ /* 0x000fe20003f25270 */
[----:B------:R-:W5:Y:S01]  /*0b70*/  LDG.E R18, desc[UR6][R18.64] ;  /* 0x0000000612127981 */ /* 0x000f62000c1e1900 */
[----:B------:R-:W-:Y:S01]  /*0b80*/  IADD3 R25, PT, PT, R8, -R11, RZ ;  /* 0x8000000b08197210 */ /* 0x000fe20007ffe0ff */
[----:B------:R-:W-:Y:S01]  /*0b90*/  IMAD.WIDE R10, R27, 0x4, R12 ;  /* 0x000000041b0a7825 */ /* 0x000fe200078e020c */
[----:B0-----:R-:W-:-:S03]  /*0ba0*/  SEL R23, R4, RZ, P1 ;  /* 0x000000ff04177207 */ /* 0x001fc60000800000 */
[----:B------:R-:W-:Y:S01]  /*0bb0*/  IMAD.WIDE R12, R25, 0x4, R12 ;  /* 0x00000004190c7825 */ /* 0x000fe200078e020c */
[----:B---3--:R-:W0:Y:S01]  /*0bc0*/  LDC.64 R20, c[0x0][0x388] ;  /* 0x0000e200ff147b82 */ /* 0x008e220000000a00 */
[----:B------:R-:W3:Y:S02]  /*0bd0*/  LDG.E R25, desc[UR6][R10.64] ;  /* 0x000000060a197981 */ /* 0x000ee4000c1e1900 */
[--C-:B------:R-:W-:Y:S02]  /*0be0*/  IMAD.WIDE R22, R23, 0x4, R6.reuse ;  /* 0x0000000417167825 */ /* 0x100fe400078e0206 */
[----:B------:R0:W3:Y:S04]  /*0bf0*/  LDG.E R26, desc[UR6][R12.64] ;  /* 0x000000060c1a7981 */ /* 0x0000e8000c1e1900 */
[----:B------:R-:W3:Y:S01]  /*0c00*/  LDG.E R22, desc[UR6][R22.64] ;  /* 0x0000000616167981 */ /* 0x000ee2000c1e1900 */
[----:B0-----:R-:W-:-:S04]  /*0c10*/  IMAD.WIDE R12, R4, 0x4, R6 ;  /* 0x00000004040c7825 */ /* 0x001fc800078e0206 */
[----:B------:R-:W-:-:S04]  /*0c20*/  IMAD.WIDE R20, R8, 0x4, R20 ;  /* 0x0000000408147825 */ /* 0x000fc800078e0214 */
[----:B------:R-:W-:-:S04]  /*0c30*/  IMAD.WIDE R10, R4, 0x4, R10 ;  /* 0x00000004040a7825 */ /* 0x000fc800078e020a */
[----:B-1----:R-:W-:-:S04]  /*0c40*/  FMUL R19, R14, UR8 ;  /* 0x000000080e137c20 */ /* 0x002fc80008400000 */
[----:B--2---:R-:W-:-:S04]  /*0c50*/  FFMA R19, R16, UR13, R19 ;  /* 0x0000000d10137c23 */ /* 0x004fc80008000013 */
[----:B----4-:R-:W-:-:S04]  /*0c60*/  FFMA R19, R24, UR5, R19 ;  /* 0x0000000518137c23 */ /* 0x010fc80008000013 */
[----:B-----5:R-:W-:-:S04]  /*0c70*/  FFMA R18, R18, UR10, R19 ;  /* 0x0000000a12127c23 */ /* 0x020fc80008000013 */
[----:B---3--:R-:W-:-:S04]  /*0c80*/  FFMA R25, R25, UR9, R18 ;  /* 0x0000000919197c23 */ /* 0x008fc80008000012 */
[----:B------:R-:W-:Y:S01]  /*0c90*/  FFMA R25, R26, UR12, R25 ;  /* 0x0000000c1a197c23 */ /* 0x000fe20008000019 */
[----:B------:R-:W-:-:S04]  /*0ca0*/  IMAD.WIDE R18, R15, 0x4, R12 ;  /* 0x000000040f127825 */ /* 0x000fc800078e020c */
[----:B------:R-:W-:Y:S01]  /*0cb0*/  FFMA R25, R22, UR11, R25 ;  /* 0x0000000b16197c23 */ /* 0x000fe20008000019 */
[----:B------:R-:W-:-:S04]  /*0cc0*/  IADD3 R14, P1, PT, R12, R17, RZ ;  /* 0x000000110c0e7210 */ /* 0x000fc80007f3e0ff */
[----:B------:R0:W-:Y:S01]  /*0cd0*/  STG.E desc[UR6][R20.64], R25 ;  /* 0x0000001914007986 */ /* 0x0001e2000c101906 */
[----:B------:R-:W-:-:S03]  /*0ce0*/  IADD3.X R15, PT, PT, RZ, R13, RZ, P1, !PT ;  /* 0x0000000dff0f7210 */ /* 0x000fc60000ffe4ff */
[----:B------:R1:W2:Y:S01]  /*0cf0*/  LDG.E R23, desc[UR6][R18.64] ;  /* 0x0000000612177981 */ /* 0x0002a2000c1e1900 */
[----:B------:R-:W-:Y:S01]  /*0d00*/  IADD3 R24, PT, PT, R2, -0x2, RZ ;  /* 0xfffffffe02187810 */ /* 0x000fe20007ffe0ff */
[----:B------:R-:W-:Y:S02]  /*0d10*/  IMAD.WIDE R16, R5, 0x4, R12 ;  /* 0x0000000405107825 */ /* 0x000fe400078e020c */
[----:B------:R-:W3:Y:S01]  /*0d20*/  LDG.E R22, desc[UR6][R12.64] ;  /* 0x000000060c167981 */ /* 0x000ee2000c1e1900 */
[----:B------:R-:W-:-:S03]  /*0d30*/  ISETP.NE.AND P1, PT, R9, R24, PT ;  /* 0x000000180900720c */ /* 0x000fc60003f25270 */
[----:B------:R-:W4:Y:S01]  /*0d40*/  LDG.E R14, desc[UR6][R14.64] ;  /* 0x000000060e0e7981 */ /* 0x000f22000c1e1900 */
[----:B------:R-:W-:-:S03]  /*0d50*/  SEL R27, R4, RZ, P1 ;  /* 0x000000ff041b7207 */ /* 0x000fc60000800000 */
[----:B------:R-:W5:Y:S02]  /*0d60*/  LDG.E R17, desc[UR6][R16.64] ;  /* 0x0000000610117981 */ /* 0x000f64000c1e1900 */
[----:B-1----:R-:W-:Y:S02]  /*0d70*/  IMAD.WIDE R18, R27, 0x4, R12 ;  /* 0x000000041b127825 */ /* 0x002fe400078e020c */
[----:B------:R-:W5:Y:S04]  /*0d80*/  LDG.E R11, desc[UR6][R10.64] ;  /* 0x000000060a0b7981 */ /* 0x000f68000c1e1900 */
[----:B------:R-:W5:Y:S04]  /*0d90*/  LDG.E R7, desc[UR6][R6.64] ;  /* 0x0000000606077981 */ /* 0x000f68000c1e1900 */
[----:B------:R-:W5:Y:S01]  /*0da0*/  LDG.E R19, desc[UR6][R18.64] ;  /* 0x0000000612137981 */ /* 0x000f62000c1e1900 */
[----:B0-----:R-:W-:Y:S01]  /*0db0*/  IMAD.WIDE R20, R4, 0x4, R20 ;  /* 0x0000000404147825 */ /* 0x001fe200078e0214 */
[----:B------:R-:W-:-:S02]  /*0dc0*/  IADD3 R9, PT, PT, R9, 0x2, RZ ;  /* 0x0000000209097810 */ /* 0x000fc40007ffe0ff */
        /* <DEDUP_REMOVED lines=8> */
[----:B------:R0:W-:Y:S02]  /*0e50*/  STG.E desc[UR6][R20.64], R11 ;  /* 0x0000000b14007986 */ /* 0x0001e4000c101906 */
.L_x_2:
[----:B------:R-:W-:Y:S05]  /*0e60*/  @P0 EXIT ;  /* 0x000000000000094d */ /* 0x000fea0003800000 */
        /* <DEDUP_REMOVED lines=9> */
[----:B------:R-:W-:Y:S01]  /*0f00*/  IADD3 R19, PT, PT, -R3, R8, RZ ;  /* 0x0000000803137210 */ /* 0x000fe20007ffe1ff */
[----:B0--3--:R-:W-:Y:S01]  /*0f10*/  IMAD.WIDE R10, R8, 0x4, R6 ;  /* 0x00000004080a7825 */ /* 0x009fe200078e0206 */
[----:B------:R-:W-:-:S02]  /*0f20*/  IADD3 R18, PT, PT, R2, -0x1, RZ ;  /* 0xffffffff02127810 */ /* 0x000fc40007ffe0ff */
[----:B------:R-:W-:Y:S01]  /*0f30*/  IADD3 R12, P1, PT, R10, R13, RZ ;  /* 0x0000000d0a0c7210 */ /* 0x000fe20007f3e0ff */
[--C-:B------:R-:W-:Y:S01]  /*0f40*/  IMAD.WIDE R16, R17, 0x4, R10.reuse ;  /* 0x0000000411107825 */ /* 0x100fe200078e020a */
[----:B------:R0:W2:Y:S04]  /*0f50*/  LDG.E R2, desc[UR6][R10.64] ;  /* 0x000000060a027981 */ /* 0x0000a8000c1e1900 */
[----:B------:R-:W1:Y:S01]  /*0f60*/  LDG.E R0, desc[UR6][R16.64] ;  /* 0x0000000610007981 */ /* 0x000e62000c1e1900 */
[----:B------:R-:W-:Y:S01]  /*0f70*/  IADD3.X R13, PT, PT, RZ, R11, RZ, P1, !PT ;  /* 0x0000000bff0d7210 */ /* 0x000fe20000ffe4ff */
[----:B------:R-:W-:Y:S01]  /*0f80*/  IMAD.WIDE R14, R5, 0x4, R10 ;  /* 0x00000004050e7825 */ /* 0x000fe200078e020a */
[C---:B------:R-:W-:Y:S02]  /*0f90*/  SEL R3, R4.reuse, RZ, P0 ;  /* 0x000000ff04037207 */ /* 0x040fe40000000000 */
[----:B------:R-:W-:Y:S01]  /*0fa0*/  ISETP.NE.AND P0, PT, R9, R18, PT ;  /* 0x000000120900720c */ /* 0x000fe20003f05270 */
[----:B------:R-:W4:Y:S01]  /*0fb0*/  LDG.E R12, desc[UR6][R12.64] ;  /* 0x000000060c0c7981 */ /* 0x000f22000c1e1900 */
[----:B------:R-:W-:Y:S01]  /*0fc0*/  IADD3 R3, PT, PT, -R3, R8, RZ ;  /* 0x0000000803037210 */ /* 0x000fe20007ffe1ff */
[--C-:B------:R-:W-:Y:S01]  /*0fd0*/  IMAD.WIDE R18, R19, 0x4, R6.reuse ;  /* 0x0000000413127825 */ /* 0x100fe200078e0206 */
[----:B------:R-:W-:Y:S01]  /*0fe0*/  SEL R5, R4, RZ, P0 ;  /* 0x000000ff04057207 */ /* 0x000fe20000000000 */
[----:B------:R-:W3:Y:S02]  /*0ff0*/  LDG.E R14, desc[UR6][R14.64] ;  /* 0x000000060e0e7981 */ /* 0x000ee4000c1e1900 */
[----:B------:R-:W-:-:S02]  /*1000*/  IMAD.WIDE R6, R3, 0x4, R6 ;  /* 0x0000000403067825 */ /* 0x000fc400078e0206 */
[----:B------:R-:W5:Y:S02]  /*1010*/  LDG.E R18, desc[UR6][R18.64] ;  /* 0x0000000612127981 */ /* 0x000f64000c1e1900 */
[----:B0-----:R-:W-:Y:S02]  /*1020*/  IMAD.WIDE R10, R5, 0x4, R10 ;  /* 0x00000004050a7825 */ /* 0x001fe400078e020a */
[----:B------:R-:W5:Y:S01]  /*1030*/  LDG.E R6, desc[UR6][R6.64] ;  /* 0x0000000606067981 */ /* 0x000f62000c1e1900 */
[----:B------:R-:W0:Y:S03]  /*1040*/  LDC.64 R4, c[0x0][0x388] ;  /* 0x0000e200ff047b82 */ /* 0x000e260000000a00 */
[----:B------:R-:W5:Y:S01]  /*1050*/  LDG.E R10, desc[UR6][R10.64] ;  /* 0x000000060a0a7981 */ /* 0x000f62000c1e1900 */
[----:B0-----:R-:W-:-:S04]  /*1060*/  IMAD.WIDE R4, R8, 0x4, R4 ;  /* 0x0000000408047825 */ /* 0x001fc800078e0204 */
[----:B-1----:R-:W-:-:S04]  /*1070*/  FMUL R3, R0, UR8 ;  /* 0x0000000800037c20 */ /* 0x002fc80008400000 */
[----:B--2---:R-:W-:-:S04]  /*1080*/  FFMA R3, R2, UR13, R3 ;  /* 0x0000000d02037c23 */ /* 0x004fc80008000003 */
[----:B----4-:R-:W-:-:S04]  /*1090*/  FFMA R3, R12, UR4, R3 ;  /* 0x000000040c037c23 */ /* 0x010fc80008000003 */
[----:B---3--:R-:W-:-:S04]  /*10a0*/  FFMA R3, R14, UR10, R3 ;  /* 0x0000000a0e037c23 */ /* 0x008fc80008000003 */
[----:B-----5:R-:W-:-:S04]  /*10b0*/  FFMA R3, R18, UR9, R3 ;  /* 0x0000000912037c23 */ /* 0x020fc80008000003 */
[----:B------:R-:W-:-:S04]  /*10c0*/  FFMA R3, R6, UR12, R3 ;  /* 0x0000000c06037c23 */ /* 0x000fc80008000003 */
[----:B------:R-:W-:-:S05]  /*10d0*/  FFMA R3, R10, UR11, R3 ;  /* 0x0000000b0a037c23 */ /* 0x000fca0008000003 */
[----:B------:R-:W-:Y:S01]  /*10e0*/  STG.E desc[UR6][R4.64], R3 ;  /* 0x0000000304007986 */ /* 0x000fe2000c101906 */
[----:B------:R-:W-:Y:S05]  /*10f0*/  EXIT ;  /* 0x000000000000794d */ /* 0x000fea0003800000 */
.L_x_3:
[----:B------:R-:W-:-:S00]  /*1100*/  BRA `(.L_x_3) ;  /* 0xfffffffc00fc7947 */ /* 0x000fc0000383ffff */
[----:B------:R-:W-:-:S00]  /*1110*/  NOP ;  /* 0x0000000000007918 */ /* 0x000fc00000000000 */
        /* <DEDUP_REMOVED lines=14> */
.L_x_4:


//--------------------- .nv.shared.reserved.0     --------------------------
	.section	.nv.shared.reserved.0,"aw",@nobits
	.weak		__nv_reservedSMEM_offset_0_alias
	.size		__nv_reservedSMEM_offset_0_alias, 0, 64
	.other		__nv_reservedSMEM_offset_0_alias,@"STO_CUDA_RESERVED_SHARED STV_DEFAULT"
__nv_reservedSMEM_offset_0_alias:
	.zero		0
	.zero		64


//--------------------- .nv.constant0._Z6kernelPfS_iiifffffff --------------------------
	.section	.nv.constant0._Z6kernelPfS_iiifffffff,"a",@progbits
	.sectionflags	@""
	.align	4
.nv.constant0._Z6kernelPfS_iiifffffff:
	.zero		952


//--------------------- SYMBOLS --------------------------

	.type		.nv.reservedSmem.offset0,@object
	.size		.nv.reservedSmem.offset0,0x4
